	.headerflags	@"EF_CUDA_TEXMODE_UNIFIED EF_CUDA_64BIT_ADDRESS EF_CUDA_ACCELERATORS EF_CUDA_SM90 EF_CUDA_VIRTUAL_SM(EF_CUDA_SM90)"
	.elftype	@"ET_EXEC"


//--------------------- .nv.info                  --------------------------
	.section	.nv.info,"",@"SHT_CUDA_INFO"
	.align	4


	//----- nvinfo : EIATTR_REGCOUNT
	.align		4
        /*0000*/ 	.byte	0x04, 0x2f
        /*0002*/ 	.short	(.L_3 - .L_2)
	.align		4
.L_2:
        /*0004*/ 	.word	index@(triton_poi_fused__native_batch_norm_legit_no_training_add_relu_11)
        /*0008*/ 	.word	0x00000038


	//----- nvinfo : EIATTR_MIN_STACK_SIZE
	.align		4
.L_3:
        /*000c*/ 	.byte	0x04, 0x12
        /*000e*/ 	.short	(.L_5 - .L_4)
	.align		4
.L_4:
        /*0010*/ 	.word	index@(triton_poi_fused__native_batch_norm_legit_no_training_add_relu_11)
        /*0014*/ 	.word	0x00000000


	//----- nvinfo : EIATTR_FRAME_SIZE
	.align		4
.L_5:
        /*0018*/ 	.byte	0x04, 0x11
        /*001a*/ 	.short	(.L_7 - .L_6)
	.align		4
.L_6:
        /*001c*/ 	.word	index@(triton_poi_fused__native_batch_norm_legit_no_training_add_relu_11)
        /*0020*/ 	.word	0x00000000


	//----- nvinfo : EIATTR_MIN_STACK_SIZE
	.align		4
.L_7:
        /*0024*/ 	.byte	0x04, 0x12
        /*0026*/ 	.short	(.L_9 - .L_8)
	.align		4
.L_8:
        /*0028*/ 	.word	index@(triton_poi_fused__native_batch_norm_legit_no_training_add_relu_11)
        /*002c*/ 	.word	0x00000000
.L_9:


//--------------------- .nv.info.triton_poi_fused__native_batch_norm_legit_no_training_add_relu_11 --------------------------
	.section	.nv.info.triton_poi_fused__native_batch_norm_legit_no_training_add_relu_11,"",@"SHT_CUDA_INFO"
	.sectionflags	@""
	.align	4


	//----- nvinfo : EIATTR_CUDA_API_VERSION
	.align		4
        /*0000*/ 	.byte	0x04, 0x37
        /*0002*/ 	.short	(.L_11 - .L_10)
.L_10:
        /*0004*/ 	.word	0x0000007c


	//----- nvinfo : EIATTR_KPARAM_INFO
	.align		4
.L_11:
        /*0008*/ 	.byte	0x04, 0x17
        /*000a*/ 	.short	(.L_13 - .L_12)
.L_12:
        /*000c*/ 	.word	0x00000000
        /*0010*/ 	.short	0x0009
        /*0012*/ 	.short	0x0044
        /*0014*/ 	.byte	0x00, 0xf0, 0x11, 0x00


	//----- nvinfo : EIATTR_KPARAM_INFO
	.align		4
.L_13:
        /*0018*/ 	.byte	0x04, 0x17
        /*001a*/ 	.short	(.L_15 - .L_14)
.L_14:
        /*001c*/ 	.word	0x00000000
        /*0020*/ 	.short	0x0008
        /*0022*/ 	.short	0x0040
        /*0024*/ 	.byte	0x00, 0xf0, 0x11, 0x00


	//----- nvinfo : EIATTR_KPARAM_INFO
	.align		4
.L_15:
        /*0028*/ 	.byte	0x04, 0x17
        /*002a*/ 	.short	(.L_17 - .L_16)
.L_16:
        /*002c*/ 	.word	0x00000000
        /*0030*/ 	.short	0x0007
        /*0032*/ 	.short	0x0038
        /*0034*/ 	.byte	0x00, 0xf4, 0x21, 0x00


	//----- nvinfo : EIATTR_KPARAM_INFO
	.align		4
.L_17:
        /*0038*/ 	.byte	0x04, 0x17
        /*003a*/ 	.short	(.L_19 - .L_18)
.L_18:
        /*003c*/ 	.word	0x00000000
        /*0040*/ 	.short	0x0006
        /*0042*/ 	.short	0x0030
        /*0044*/ 	.byte	0x00, 0xf4, 0x21, 0x00


	//----- nvinfo : EIATTR_KPARAM_INFO
	.align		4
.L_19:
        /*0048*/ 	.byte	0x04, 0x17
        /*004a*/ 	.short	(.L_21 - .L_20)
.L_20:
        /*004c*/ 	.word	0x00000000
        /*0050*/ 	.short	0x0005
        /*0052*/ 	.short	0x0028
        /*0054*/ 	.byte	0x00, 0xf4, 0x21, 0x00


	//----- nvinfo : EIATTR_KPARAM_INFO
	.align		4
.L_21:
        /*0058*/ 	.byte	0x04, 0x17
        /*005a*/ 	.short	(.L_23 - .L_22)
.L_22:
        /*005c*/ 	.word	0x00000000
        /*0060*/ 	.short	0x0004
        /*0062*/ 	.short	0x0020
        /*0064*/ 	.byte	0x00, 0xf4, 0x21, 0x00


	//----- nvinfo : EIATTR_KPARAM_INFO
	.align		4
.L_23:
        /*0068*/ 	.byte	0x04, 0x17
        /*006a*/ 	.short	(.L_25 - .L_24)
.L_24:
        /*006c*/ 	.word	0x00000000
        /*0070*/ 	.short	0x0003
        /*0072*/ 	.short	0x0018
        /*0074*/ 	.byte	0x00, 0xf4, 0x21, 0x00


	//----- nvinfo : EIATTR_KPARAM_INFO
	.align		4
.L_25:
        /*0078*/ 	.byte	0x04, 0x17
        /*007a*/ 	.short	(.L_27 - .L_26)
.L_26:
        /*007c*/ 	.word	0x00000000
        /*0080*/ 	.short	0x0002
        /*0082*/ 	.short	0x0010
        /*0084*/ 	.byte	0x00, 0xf4, 0x21, 0x00


	//----- nvinfo : EIATTR_KPARAM_INFO
	.align		4
.L_27:
        /*0088*/ 	.byte	0x04, 0x17
        /*008a*/ 	.short	(.L_29 - .L_28)
.L_28:
        /*008c*/ 	.word	0x00000000
        /*0090*/ 	.short	0x0001
        /*0092*/ 	.short	0x0008
        /*0094*/ 	.byte	0x00, 0xf4, 0x21, 0x00


	//----- nvinfo : EIATTR_KPARAM_INFO
	.align		4
.L_29:
        /*0098*/ 	.byte	0x04, 0x17
        /*009a*/ 	.short	(.L_31 - .L_30)
.L_30:
        /*009c*/ 	.word	0x00000000
        /*00a0*/ 	.short	0x0000
        /*00a2*/ 	.short	0x0000
        /*00a4*/ 	.byte	0x00, 0xf4, 0x21, 0x00


	//----- nvinfo : EIATTR_SPARSE_MMA_MASK
	.align		4
.L_31:
        /*00a8*/ 	.byte	0x03, 0x50
        /*00aa*/ 	.short	0x0000


	//----- nvinfo : EIATTR_MAXREG_COUNT
	.align		4
        /*00ac*/ 	.byte	0x03, 0x1b
        /*00ae*/ 	.short	0x00ff


	//----- nvinfo : EIATTR_EXIT_INSTR_OFFSETS
	.align		4
        /*00b0*/ 	.byte	0x04, 0x1c
        /*00b2*/ 	.short	(.L_33 - .L_32)


	//   ....[0]....
.L_32:
        /*00b4*/ 	.word	0x000018e0


	//   ....[1]....
        /*00b8*/ 	.word	0x00001920


	//----- nvinfo : EIATTR_REQNTID
	.align		4
.L_33:
        /*00bc*/ 	.byte	0x04, 0x10
        /*00be*/ 	.short	(.L_35 - .L_34)
.L_34:
        /*00c0*/ 	.word	0x00000100
        /*00c4*/ 	.word	0x00000001
        /*00c8*/ 	.word	0x00000001


	//----- nvinfo : EIATTR_CBANK_PARAM_SIZE
	.align		4
.L_35:
        /*00cc*/ 	.byte	0x03, 0x19
        /*00ce*/ 	.short	0x0048


	//----- nvinfo : EIATTR_PARAM_CBANK
	.align		4
        /*00d0*/ 	.byte	0x04, 0x0a
        /*00d2*/ 	.short	(.L_37 - .L_36)
	.align		4
.L_36:
        /*00d4*/ 	.word	index@(.nv.constant0.triton_poi_fused__native_batch_norm_legit_no_training_add_relu_11)
        /*00d8*/ 	.short	0x0210
        /*00da*/ 	.short	0x0048


	//----- nvinfo : EIATTR_SW_WAR
	.align		4
.L_37:
        /*00dc*/ 	.byte	0x04, 0x36
        /*00de*/ 	.short	(.L_39 - .L_38)
.L_38:
        /*00e0*/ 	.word	0x00000008
.L_39:


//--------------------- .nv.callgraph             --------------------------
	.section	.nv.callgraph,"",@"SHT_CUDA_CALLGRAPH"
	.align	4
	.sectionentsize	8
	.align		4
        /*0000*/ 	.word	0x00000000
	.align		4
        /*0004*/ 	.word	0xffffffff
	.align		4
        /*0008*/ 	.word	0x00000000
	.align		4
        /*000c*/ 	.word	0xfffffffe
	.align		4
        /*0010*/ 	.word	0x00000000
	.align		4
        /*0014*/ 	.word	0xfffffffd
	.align		4
        /*0018*/ 	.word	0x00000000
	.align		4
        /*001c*/ 	.word	0xfffffffc


//--------------------- .nv.constant4             --------------------------
	.section	.nv.constant4,"a",@progbits
	.align	8
	.align		8
.nv.constant4:
        /*0000*/ 	.dword	_$_str
	.align		8
        /*0008*/ 	.dword	_$_str_$_2


//--------------------- .text.triton_poi_fused__native_batch_norm_legit_no_training_add_relu_11 --------------------------
	.section	.text.triton_poi_fused__native_batch_norm_legit_no_training_add_relu_11,"ax",@progbits
	.sectionflags	@"SHF_BARRIERS=1"
	.align	128
        .global         triton_poi_fused__native_batch_norm_legit_no_training_add_relu_11
        .type           triton_poi_fused__native_batch_norm_legit_no_training_add_relu_11,@function
        .size           triton_poi_fused__native_batch_norm_legit_no_training_add_relu_11,(.L_x_1 - triton_poi_fused__native_batch_norm_legit_no_training_add_relu_11)
        .other          triton_poi_fused__native_batch_norm_legit_no_training_add_relu_11,@"STO_CUDA_ENTRY STV_DEFAULT"
triton_poi_fused__native_batch_norm_legit_no_training_add_relu_11:
.text.triton_poi_fused__native_batch_norm_legit_no_training_add_relu_11:
[----:B------:R-:W0:Y:S01]  /*0000*/  LDC R1, c[0x0][0x28] ;  /* 0x00000a00ff017b82 */ /* 0x000e220000000800 */
[----:B------:R-:W1:Y:S07]  /*0010*/  S2R R39, SR_CTAID.Y ;  /* 0x0000000000277919 */ /* 0x000e6e0000002600 */
[----:B------:R-:W2:Y:S01]  /*0020*/  LDC.64 R2, c[0x0][0x220] ;  /* 0x00008800ff027b82 */ /* 0x000ea20000000a00 */
[----:B------:R-:W-:Y:S02]  /*0030*/  CS2R R8, SRZ ;  /* 0x0000000000087805 */ /* 0x000fe4000001ff00 */
[----:B------:R-:W-:Y:S01]  /*0040*/  CS2R R10, SRZ ;  /* 0x00000000000a7805 */ /* 0x000fe2000001ff00 */
[----:B------:R-:W3:Y:S01]  /*0050*/  S2R R32, SR_TID.X ;  /* 0x0000000000207919 */ /* 0x000ee20000002100 */
[----:B------:R-:W-:Y:S01]  /*0060*/  ULDC.64 UR6, c[0x0][0x208] ;  /* 0x0000820000067ab9 */ /* 0x000fe20000000a00 */
[----:B------:R-:W4:Y:S02]  /*0070*/  S2R R13, SR_CTAID.X ;  /* 0x00000000000d7919 */ /* 0x000f240000002500 */
[----:B------:R-:W5:Y:S01]  /*0080*/  LDC.64 R20, c[0x0][0x210] ;  /* 0x00008400ff147b82 */ /* 0x000f620000000a00 */
[----:B------:R-:W-:Y:S01]  /*0090*/  CS2R R6, SRZ ;  /* 0x0000000000067805 */ /* 0x000fe2000001ff00 */
[----:B------:R-:W-:-:S06]  /*00a0*/  IMAD.MOV.U32 R30, RZ, RZ, 0x3e800000 ;  /* 0x3e800000ff1e7424 */ /* 0x000fcc00078e00ff */
[----:B------:R-:W4:Y:S08]  /*00b0*/  LDC.64 R26, c[0x0][0x218] ;  /* 0x00008600ff1a7b82 */ /* 0x000f300000000a00 */
[----:B------:R-:W5:Y:S01]  /*00c0*/  LDC.64 R44, c[0x0][0x228] ;  /* 0x00008a00ff2c7b82 */ /* 0x000f620000000a00 */
[----:B-1----:R-:W-:Y:S02]  /*00d0*/  IMAD.SHL.U32 R39, R39, 0x40, RZ ;  /* 0x0000004027277824 */ /* 0x002fe400078e00ff */
[----:B---3--:R-:W-:-:S05]  /*00e0*/  IMAD.SHL.U32 R34, R32, 0x4, RZ ;  /* 0x0000000420227824 */ /* 0x008fca00078e00ff */
[----:B------:R-:W-:-:S04]  /*00f0*/  LOP3.LUT R31, R39, 0x3c, R34, 0xf8, !PT ;  /* 0x0000003c271f7812 */ /* 0x000fc800078ef822 */
[----:B------:R-:W-:Y:S02]  /*0100*/  SHF.R.S32.HI R0, RZ, 0x1f, R31 ;  /* 0x0000001fff007819 */ /* 0x000fe4000001141f */
[----:B------:R-:W-:Y:S02]  /*0110*/  ISETP.GE.AND P0, PT, R31, 0x40, PT ;  /* 0x000000401f00780c */ /* 0x000fe40003f06270 */
[----:B------:R-:W-:-:S04]  /*0120*/  LEA.HI R0, R0, R31, RZ, 0x4 ;  /* 0x0000001f00007211 */ /* 0x000fc800078f20ff */
[----:B------:R-:W-:-:S05]  /*0130*/  LOP3.LUT R4, R0, 0xfffffff0, RZ, 0xc0, !PT ;  /* 0xfffffff000047812 */ /* 0x000fca00078ec0ff */
[----:B------:R-:W-:-:S04]  /*0140*/  IMAD.IADD R31, R31, 0x1, -R4 ;  /* 0x000000011f1f7824 */ /* 0x000fc800078e0a04 */
[----:B--2---:R-:W-:-:S05]  /*0150*/  IMAD.WIDE R2, R31, 0x4, R2 ;  /* 0x000000041f027825 */ /* 0x004fca00078e0202 */
[----:B------:R1:W2:Y:S01]  /*0160*/  @!P0 LDG.E.EL.128 R8, desc[UR6][R2.64] ;  /* 0x0000000602088981 */ /* 0x0002a2000c2e1d00 */
[----:B------:R-:W-:Y:S01]  /*0170*/  SHF.R.U32.HI R36, RZ, 0x4, R32 ;  /* 0x00000004ff247819 */ /* 0x000fe20000011620 */
[----:B------:R-:W-:Y:S01]  /*0180*/  IMAD.SHL.U32 R0, R0, 0x100, RZ ;  /* 0x0000010000007824 */ /* 0x000fe200078e00ff */
[----:B------:R-:W-:Y:S01]  /*0190*/  CS2R R4, SRZ ;  /* 0x0000000000047805 */ /* 0x000fe2000001ff00 */
[----:B----4-:R-:W-:Y:S01]  /*01a0*/  IMAD.SHL.U32 R13, R13, 0x40, RZ ;  /* 0x000000400d0d7824 */ /* 0x010fe200078e00ff */
[----:B------:R-:W-:Y:S02]  /*01b0*/  SGXT.U32 R36, R36, 0x4 ;  /* 0x000000042424781a */ /* 0x000fe40000000000 */
[----:B------:R-:W-:Y:S02]  /*01c0*/  LOP3.LUT R12, R0, 0xfffff000, RZ, 0xc0, !PT ;  /* 0xfffff000000c7812 */ /* 0x000fe400078ec0ff */
[----:B------:R-:W-:Y:S02]  /*01d0*/  LOP3.LUT R33, R13, R36, RZ, 0xfc, !PT ;  /* 0x000000240d217212 */ /* 0x000fe400078efcff */
[----:B-1----:R-:W-:Y:S01]  /*01e0*/  LOP3.LUT R3, R13, 0x20, R36, 0xfe, !PT ;  /* 0x000000200d037812 */ /* 0x002fe200078efe24 */
[----:B------:R-:W-:Y:S01]  /*01f0*/  IMAD.IADD R12, R31, 0x1, R12 ;  /* 0x000000011f0c7824 */ /* 0x000fe200078e020c */
[----:B------:R-:W-:-:S02]  /*0200*/  ISETP.LT.AND P4, PT, R33, 0x100, !P0 ;  /* 0x000001002100780c */ /* 0x000fc40004781270 */
[----:B------:R-:W-:Y:S01]  /*0210*/  LOP3.LUT R2, R13, 0x10, R36, 0xfe, !PT ;  /* 0x000000100d027812 */ /* 0x000fe200078efe24 */
[----:B------:R-:W-:Y:S01]  /*0220*/  IMAD R33, R33, 0x10, R12 ;  /* 0x0000001021217824 */ /* 0x000fe200078e020c */
[----:B------:R-:W-:Y:S02]  /*0230*/  P2R R35, PR, RZ, 0x10 ;  /* 0x00000010ff237803 */ /* 0x000fe40000000000 */
[----:B------:R-:W-:Y:S01]  /*0240*/  LOP3.LUT R0, R13, 0x30, R36, 0xfe, !PT ;  /* 0x000000300d007812 */ /* 0x000fe200078efe24 */
[----:B-----5:R-:W-:Y:S01]  /*0250*/  IMAD.WIDE R14, R33, 0x4, R20 ;  /* 0x00000004210e7825 */ /* 0x020fe200078e0214 */
[C---:B------:R-:W-:Y:S02]  /*0260*/  ISETP.LT.AND P2, PT, R3.reuse, 0x100, !P0 ;  /* 0x000001000300780c */ /* 0x040fe40004741270 */
[C---:B------:R-:W-:Y:S01]  /*0270*/  ISETP.LT.AND P3, PT, R2.reuse, 0x100, !P0 ;  /* 0x000001000200780c */ /* 0x040fe20004761270 */
[--C-:B------:R-:W-:Y:S01]  /*0280*/  IMAD R2, R2, 0x10, R12.reuse ;  /* 0x0000001002027824 */ /* 0x100fe200078e020c */
[C---:B------:R-:W-:Y:S01]  /*0290*/  ISETP.LT.AND P1, PT, R0.reuse, 0x100, !P0 ;  /* 0x000001000000780c */ /* 0x040fe20004721270 */
[----:B------:R1:W3:Y:S01]  /*02a0*/  @P4 LDG.E.EL.128 R4, desc[UR6][R14.64] ;  /* 0x000000060e044981 */ /* 0x0002e2000c2e1d00 */
[--C-:B------:R-:W-:Y:S01]  /*02b0*/  IMAD R3, R3, 0x10, R12.reuse ;  /* 0x0000001003037824 */ /* 0x100fe200078e020c */
[----:B------:R-:W-:Y:S01]  /*02c0*/  LOP3.LUT R34, R13, 0x3c, R34, 0xf8, !PT ;  /* 0x0000003c0d227812 */ /* 0x000fe200078ef822 */
[----:B------:R-:W-:Y:S01]  /*02d0*/  IMAD R0, R0, 0x10, R12 ;  /* 0x0000001000007824 */ /* 0x000fe200078e020c */
[----:B------:R-:W-:Y:S01]  /*02e0*/  CS2R R12, SRZ ;  /* 0x00000000000c7805 */ /* 0x000fe2000001ff00 */
[----:B------:R-:W-:Y:S01]  /*02f0*/  IMAD.WIDE R48, R2, 0x4, R20 ;  /* 0x0000000402307825 */ /* 0x000fe200078e0214 */
[----:B------:R-:W-:-:S02]  /*0300*/  CS2R R22, SRZ ;  /* 0x0000000000167805 */ /* 0x000fc4000001ff00 */
[----:B------:R-:W-:Y:S01]  /*0310*/  CS2R R16, SRZ ;  /* 0x0000000000107805 */ /* 0x000fe2000001ff00 */
[--C-:B------:R-:W-:Y:S01]  /*0320*/  IMAD.WIDE R46, R3, 0x4, R20.reuse ;  /* 0x00000004032e7825 */ /* 0x100fe200078e0214 */
[----:B-1----:R-:W-:Y:S02]  /*0330*/  CS2R R14, SRZ ;  /* 0x00000000000e7805 */ /* 0x002fe4000001ff00 */
[----:B------:R-:W-:Y:S01]  /*0340*/  CS2R R18, SRZ ;  /* 0x0000000000127805 */ /* 0x000fe2000001ff00 */
[----:B------:R-:W-:Y:S01]  /*0350*/  IMAD.WIDE R24, R0, 0x4, R20 ;  /* 0x0000000400187825 */ /* 0x000fe200078e0214 */
[----:B------:R-:W-:Y:S02]  /*0360*/  CS2R R20, SRZ ;  /* 0x0000000000147805 */ /* 0x000fe4000001ff00 */
[----:B------:R-:W4:Y:S01]  /*0370*/  @P2 LDG.E.EL.128 R12, desc[UR6][R46.64] ;  /* 0x000000062e0c2981 */ /* 0x000f22000c2e1d00 */
[----:B0-----:R-:W-:-:S03]  /*0380*/  IMAD.WIDE R26, R31, 0x4, R26 ;  /* 0x000000041f1a7825 */ /* 0x001fc600078e021a */
[----:B------:R0:W5:Y:S01]  /*0390*/  @P1 LDG.E.EL.128 R16, desc[UR6][R24.64] ;  /* 0x0000000618101981 */ /* 0x000162000c2e1d00 */
[----:B------:R-:W-:-:S03]  /*03a0*/  IMAD.WIDE R44, R31, 0x4, R44 ;  /* 0x000000041f2c7825 */ /* 0x000fc600078e022c */
[----:B------:R1:W4:Y:S01]  /*03b0*/  @!P0 LDG.E.EL.128 R20, desc[UR6][R26.64] ;  /* 0x000000061a148981 */ /* 0x000322000c2e1d00 */
[----:B0-----:R-:W-:Y:S02]  /*03c0*/  CS2R R24, SRZ ;  /* 0x0000000000187805 */ /* 0x001fe4000001ff00 */
[----:B-1----:R-:W-:-:S06]  /*03d0*/  CS2R R26, SRZ ;  /* 0x00000000001a7805 */ /* 0x002fcc000001ff00 */
[----:B------:R-:W3:Y:S01]  /*03e0*/  @!P0 LDG.E.EL.128 R24, desc[UR6][R44.64] ;  /* 0x000000062c188981 */ /* 0x000ee2000c2e1d00 */
[----:B--2---:R-:W-:Y:S01]  /*03f0*/  FADD R8, R8, 9.9999997473787516356e-06 ;  /* 0x3727c5ac08087421 */ /* 0x004fe20000000000 */
[----:B------:R-:W-:Y:S01]  /*0400*/  FADD R42, R9, 9.9999997473787516356e-06 ;  /* 0x3727c5ac092a7421 */ /* 0x000fe20000000000 */
[----:B------:R-:W-:Y:S01]  /*0410*/  FADD R43, R10, 9.9999997473787516356e-06 ;  /* 0x3727c5ac0a2b7421 */ /* 0x000fe20000000000 */
[----:B------:R-:W-:Y:S01]  /*0420*/  FADD R37, R11, 9.9999997473787516356e-06 ;  /* 0x3727c5ac0b257421 */ /* 0x000fe20000000000 */
[----:B------:R-:W0:Y:S08]  /*0430*/  MUFU.SQRT R29, R8 ;  /* 0x00000008001d7308 */ /* 0x000e300000002000 */
[----:B------:R-:W1:Y:S01]  /*0440*/  MUFU.SQRT R42, R42 ;  /* 0x0000002a002a7308 */ /* 0x000e620000002000 */
[----:B0-----:R-:W-:-:S02]  /*0450*/  FSETP.GT.AND P5, PT, R29, 8.50705917302346158658e+37, PT ;  /* 0x7e8000001d00780b */ /* 0x001fc40003fa4000 */
[----:B------:R-:W-:-:S05]  /*0460*/  FSETP.GEU.AND P4, PT, R29, 1.175494350822287508e-38, PT ;  /* 0x008000001d00780b */ /* 0x000fca0003f8e000 */
[----:B------:R-:W0:Y:S01]  /*0470*/  MUFU.SQRT R43, R43 ;  /* 0x0000002b002b7308 */ /* 0x000e220000002000 */
[----:B------:R-:W-:-:S05]  /*0480*/  FSEL R40, R30, 1, P5 ;  /* 0x3f8000001e287808 */ /* 0x000fca0002800000 */
[----:B------:R-:W-:Y:S01]  /*0490*/  @P5 FMUL R29, R29, 0.25 ;  /* 0x3e8000001d1d5820 */ /* 0x000fe20000400000 */
[----:B-1----:R-:W-:Y:S01]  /*04a0*/  FSETP.GT.AND P5, PT, R42, 8.50705917302346158658e+37, PT ;  /* 0x7e8000002a00780b */ /* 0x002fe20003fa4000 */
[----:B------:R-:W-:Y:S02]  /*04b0*/  @!P4 FMUL R40, R40, 16777216 ;  /* 0x4b8000002828c820 */ /* 0x000fe40000400000 */
[----:B------:R-:W-:Y:S01]  /*04c0*/  @!P4 FMUL R29, R29, 16777216 ;  /* 0x4b8000001d1dc820 */ /* 0x000fe20000400000 */
[----:B------:R-:W-:Y:S01]  /*04d0*/  FSETP.GEU.AND P4, PT, R42, 1.175494350822287508e-38, PT ;  /* 0x008000002a00780b */ /* 0x000fe20003f8e000 */
[----:B------:R-:W1:Y:S01]  /*04e0*/  MUFU.SQRT R37, R37 ;  /* 0x0000002500257308 */ /* 0x000e620000002000 */
[----:B------:R-:W-:-:S07]  /*04f0*/  FSEL R38, R30, 1, P5 ;  /* 0x3f8000001e267808 */ /* 0x000fce0002800000 */
[----:B------:R-:W-:Y:S01]  /*0500*/  @P5 FMUL R42, R42, 0.25 ;  /* 0x3e8000002a2a5820 */ /* 0x000fe20000400000 */
[----:B0-----:R-:W-:-:S03]  /*0510*/  FSETP.GT.AND P5, PT, R43, 8.50705917302346158658e+37, PT ;  /* 0x7e8000002b00780b */ /* 0x001fc60003fa4000 */
[----:B------:R-:W-:Y:S01]  /*0520*/  @!P4 FMUL R42, R42, 16777216 ;  /* 0x4b8000002a2ac820 */ /* 0x000fe20000400000 */
[----:B------:R-:W-:Y:S01]  /*0530*/  @!P4 FMUL R38, R38, 16777216 ;  /* 0x4b8000002626c820 */ /* 0x000fe20000400000 */
[----:B------:R-:W-:Y:S01]  /*0540*/  FSETP.GEU.AND P4, PT, R43, 1.175494350822287508e-38, PT ;  /* 0x008000002b00780b */ /* 0x000fe20003f8e000 */
[----:B------:R-:W0:Y:S01]  /*0550*/  MUFU.RCP R29, R29 ;  /* 0x0000001d001d7308 */ /* 0x000e220000001000 */
[----:B------:R-:W-:-:S06]  /*0560*/  FSEL R41, R30, 1, P5 ;  /* 0x3f8000001e297808 */ /* 0x000fcc0002800000 */
[----:B------:R-:W-:Y:S01]  /*0570*/  @P5 FMUL R43, R43, 0.25 ;  /* 0x3e8000002b2b5820 */ /* 0x000fe20000400000 */
[----:B-1----:R-:W-:-:S04]  /*0580*/  FSETP.GT.AND P5, PT, R37, 8.50705917302346158658e+37, PT ;  /* 0x7e8000002500780b */ /* 0x002fc80003fa4000 */
[----:B------:R-:W-:Y:S01]  /*0590*/  @!P4 FMUL R43, R43, 16777216 ;  /* 0x4b8000002b2bc820 */ /* 0x000fe20000400000 */
[----:B------:R-:W-:Y:S01]  /*05a0*/  @!P4 FMUL R41, R41, 16777216 ;  /* 0x4b8000002929c820 */ /* 0x000fe20000400000 */
[----:B------:R-:W-:Y:S01]  /*05b0*/  FSETP.GEU.AND P4, PT, R37, 1.175494350822287508e-38, PT ;  /* 0x008000002500780b */ /* 0x000fe20003f8e000 */
[----:B0-----:R-:W-:Y:S02]  /*05c0*/  FMUL R40, R29, R40 ;  /* 0x000000281d287220 */ /* 0x001fe40000400000 */
[----:B------:R-:W0:Y:S04]  /*05d0*/  LDC.64 R28, c[0x0][0x230] ;  /* 0x00008c00ff1c7b82 */ /* 0x000e280000000a00 */
[----:B------:R-:W-:-:S06]  /*05e0*/  @P5 FMUL R37, R37, 0.25 ;  /* 0x3e80000025255820 */ /* 0x000fcc0000400000 */
[----:B------:R-:W-:-:S06]  /*05f0*/  @!P4 FMUL R37, R37, 16777216 ;  /* 0x4b8000002525c820 */ /* 0x000fcc0000400000 */
[----:B------:R-:W1:Y:S01]  /*0600*/  MUFU.RCP R37, R37 ;  /* 0x0000002500257308 */ /* 0x000e620000001000 */
[----:B------:R-:W-:Y:S02]  /*0610*/  FSEL R30, R30, 1, P5 ;  /* 0x3f8000001e1e7808 */ /* 0x000fe40002800000 */
[----:B------:R-:W-:Y:S02]  /*0620*/  CS2R R8, SRZ ;  /* 0x0000000000087805 */ /* 0x000fe4000001ff00 */
[----:B------:R-:W-:Y:S01]  /*0630*/  CS2R R10, SRZ ;  /* 0x00000000000a7805 */ /* 0x000fe2000001ff00 */
[----:B------:R-:W-:Y:S02]  /*0640*/  @!P4 FMUL R30, R30, 16777216 ;  /* 0x4b8000001e1ec820 */ /* 0x000fe40000400000 */
[----:B------:R1:W2:Y:S03]  /*0650*/  MUFU.RCP R47, R42 ;  /* 0x0000002a002f7308 */ /* 0x0002a60000001000 */
[----:B------:R-:W5:Y:S01]  /*0660*/  @P3 LDG.E.EL.128 R8, desc[UR6][R48.64] ;  /* 0x0000000630083981 */ /* 0x000f62000c2e1d00 */
[----:B0-----:R-:W-:Y:S01]  /*0670*/  IMAD.WIDE R50, R31, 0x4, R28 ;  /* 0x000000041f327825 */ /* 0x001fe200078e021c */
[----:B------:R-:W-:-:S03]  /*0680*/  CS2R R28, SRZ ;  /* 0x00000000001c7805 */ /* 0x000fc6000001ff00 */
[----:B-1----:R-:W-:Y:S01]  /*0690*/  FMUL R42, R37, R30 ;  /* 0x0000001e252a7220 */ /* 0x002fe20000400000 */
[----:B------:R-:W-:-:S06]  /*06a0*/  CS2R R30, SRZ ;  /* 0x00000000001e7805 */ /* 0x000fcc000001ff00 */
[----:B------:R0:W5:Y:S01]  /*06b0*/  @!P0 LDG.E.EL.128 R28, desc[UR6][R50.64] ;  /* 0x00000006321c8981 */ /* 0x000162000c2e1d00 */
[----:B------:R3:W1:Y:S01]  /*06c0*/  MUFU.RCP R46, R43 ;  /* 0x0000002b002e7308 */ /* 0x0006620000001000 */
[----:B--2---:R-:W-:Y:S01]  /*06d0*/  FMUL R38, R47, R38 ;  /* 0x000000262f267220 */ /* 0x004fe20000400000 */
[C---:B----4-:R-:W-:Y:S01]  /*06e0*/  FADD R47, -R20.reuse, R12 ;  /* 0x0000000c142f7221 */ /* 0x050fe20000000100 */
[----:B---3--:R-:W-:Y:S01]  /*06f0*/  FADD R43, -R20, R4 ;  /* 0x00000004142b7221 */ /* 0x008fe20000000100 */
[----:B------:R-:W-:Y:S01]  /*0700*/  LOP3.LUT R4, R39, R36, RZ, 0xfc, !PT ;  /* 0x0000002427047212 */ /* 0x000fe200078efcff */
[C---:B0-----:R-:W-:Y:S01]  /*0710*/  FADD R51, -R21.reuse, R5 ;  /* 0x0000000515337221 */ /* 0x041fe20000000100 */
[----:B------:R-:W-:Y:S01]  /*0720*/  FADD R5, -R21, R13 ;  /* 0x0000000d15057221 */ /* 0x000fe20000000100 */
[----:B-1----:R-:W-:Y:S01]  /*0730*/  FMUL R41, R46, R41 ;  /* 0x000000292e297220 */ /* 0x002fe20000400000 */
[----:B------:R-:W-:Y:S01]  /*0740*/  SHF.R.S32.HI R37, RZ, 0x1f, R4 ;  /* 0x0000001fff257819 */ /* 0x000fe20000011404 */
[----:B-----5:R-:W-:-:S03]  /*0750*/  FADD R45, -R20, R16 ;  /* 0x00000010142d7221 */ /* 0x020fc60000000100 */
[----:B------:R-:W-:Y:S01]  /*0760*/  LEA.HI R37, R37, R4, RZ, 0x4 ;  /* 0x0000000425257211 */ /* 0x000fe200078f20ff */
[----:B------:R-:W-:Y:S01]  /*0770*/  FADD R7, -R23, R7 ;  /* 0x0000000717077221 */ /* 0x000fe20000000100 */
[----:B------:R-:W-:Y:S02]  /*0780*/  ISETP.GE.AND P0, PT, R34, 0x100, PT ;  /* 0x000001002200780c */ /* 0x000fe40003f06270 */
[----:B------:R-:W-:Y:S01]  /*0790*/  LOP3.LUT R53, R37, 0xfffff0, RZ, 0xc0, !PT ;  /* 0x00fffff025357812 */ /* 0x000fe200078ec0ff */
[C---:B------:R-:W-:Y:S01]  /*07a0*/  FADD R6, -R22.reuse, R6 ;  /* 0x0000000616067221 */ /* 0x040fe20000000100 */
[----:B------:R-:W-:Y:S01]  /*07b0*/  FADD R14, -R22, R14 ;  /* 0x0000000e160e7221 */ /* 0x000fe20000000100 */
[----:B------:R-:W-:Y:S01]  /*07c0*/  ISETP.LT.AND P6, PT, R4, 0x40, !P0 ;  /* 0x000000400400780c */ /* 0x000fe200047c1270 */
[C---:B------:R-:W-:Y:S01]  /*07d0*/  FADD R15, -R23.reuse, R15 ;  /* 0x0000000f170f7221 */ /* 0x040fe20000000100 */
[C---:B------:R-:W-:Y:S01]  /*07e0*/  FMUL R43, R40.reuse, R43 ;  /* 0x0000002b282b7220 */ /* 0x040fe20000400000 */
[----:B------:R-:W-:Y:S01]  /*07f0*/  FMUL R47, R40, R47 ;  /* 0x0000002f282f7220 */ /* 0x000fe20000400000 */
[----:B------:R-:W-:Y:S01]  /*0800*/  FADD R19, -R23, R19 ;  /* 0x0000001317137221 */ /* 0x000fe20000000100 */
[----:B------:R-:W-:Y:S01]  /*0810*/  VIADD R44, R34, 0x3000 ;  /* 0x00003000222c7836 */ /* 0x000fe20000000000 */
[----:B------:R-:W0:Y:S01]  /*0820*/  S2UR UR5, SR_CgaCtaId ;  /* 0x00000000000579c3 */ /* 0x000e220000008800 */
[----:B------:R-:W-:-:S02]  /*0830*/  UMOV UR4, 0x400 ;  /* 0x0000040000047882 */ /* 0x000fc40000000000 */
[----:B0-----:R-:W-:Y:S01]  /*0840*/  UPRMT UR4, UR5, 0x654, UR4 ;  /* 0x0000065405047896 */ /* 0x001fe20008000004 */
[----:B------:R-:W-:Y:S01]  /*0850*/  FADD R11, -R23, R11 ;  /* 0x0000000b170b7221 */ /* 0x000fe20000000100 */
[----:B------:R-:W-:-:S03]  /*0860*/  FADD R10, -R22, R10 ;  /* 0x0000000a160a7221 */ /* 0x000fc60000000100 */
[----:B------:R-:W-:Y:S01]  /*0870*/  FMUL R12, R42, R11 ;  /* 0x0000000b2a0c7220 */ /* 0x000fe20000400000 */
[----:B------:R-:W-:Y:S01]  /*0880*/  FMUL R13, R41, R10 ;  /* 0x0000000a290d7220 */ /* 0x000fe20000400000 */
[----:B------:R-:W-:Y:S01]  /*0890*/  FADD R9, -R21, R9 ;  /* 0x0000000915097221 */ /* 0x000fe20000000100 */
[----:B------:R-:W-:Y:S01]  /*08a0*/  FADD R49, -R20, R8 ;  /* 0x0000000814317221 */ /* 0x000fe20000000100 */
[----:B------:R-:W-:Y:S01]  /*08b0*/  FFMA R12, R12, R27, R31 ;  /* 0x0000001b0c0c7223 */ /* 0x000fe2000000001f */
[----:B------:R-:W-:Y:S01]  /*08c0*/  FFMA R13, R13, R26, R30 ;  /* 0x0000001a0d0d7223 */ /* 0x000fe2000000001e */
[----:B------:R-:W-:-:S03]  /*08d0*/  FMUL R16, R38, R9 ;  /* 0x0000000926107220 */ /* 0x000fc60000400000 */
[----:B------:R-:W-:Y:S01]  /*08e0*/  FSETP.GEU.AND P4, PT, R12, RZ, PT ;  /* 0x000000ff0c00720b */ /* 0x000fe20003f8e000 */
[----:B------:R-:W-:Y:S01]  /*08f0*/  FFMA R16, R16, R25, R29 ;  /* 0x0000001910107223 */ /* 0x000fe2000000001d */
[----:B------:R-:W-:Y:S02]  /*0900*/  FMUL R49, R40, R49 ;  /* 0x0000003128317220 */ /* 0x000fe40000400000 */
[----:B------:R-:W-:Y:S02]  /*0910*/  FSEL R12, R12, RZ, P4 ;  /* 0x000000ff0c0c7208 */ /* 0x000fe40002000000 */
[----:B------:R-:W-:Y:S01]  /*0920*/  FSETP.GEU.AND P4, PT, R13, RZ, PT ;  /* 0x000000ff0d00720b */ /* 0x000fe20003f8e000 */
[----:B------:R-:W-:Y:S02]  /*0930*/  IMAD.SHL.U32 R8, R37, 0x400, RZ ;  /* 0x0000040025087824 */ /* 0x000fe400078e00ff */
[----:B------:R-:W-:Y:S01]  /*0940*/  FADD R22, -R22, R18 ;  /* 0x0000001216167221 */ /* 0x000fe20000000100 */
[----:B------:R-:W-:Y:S01]  /*0950*/  IADD3 R37, R4, -R53, RZ ;  /* 0x8000003504257210 */ /* 0x000fe20007ffe0ff */
[----:B------:R-:W-:Y:S01]  /*0960*/  FFMA R18, R49, R24, R28 ;  /* 0x0000001831127223 */ /* 0x000fe2000000001c */
[----:B------:R-:W-:Y:S01]  /*0970*/  FSEL R13, R13, RZ, P4 ;  /* 0x000000ff0d0d7208 */ /* 0x000fe20002000000 */
[----:B------:R-:W-:Y:S01]  /*0980*/  FMUL R4, R42, R7 ;  /* 0x000000072a047220 */ /* 0x000fe20000400000 */
[----:B------:R-:W-:Y:S01]  /*0990*/  FSETP.GEU.AND P4, PT, R16, RZ, PT ;  /* 0x000000ff1000720b */ /* 0x000fe20003f8e000 */
[----:B------:R-:W-:Y:S01]  /*09a0*/  FADD R21, -R21, R17 ;  /* 0x0000001115157221 */ /* 0x000fe20000000100 */
[----:B------:R-:W-:Y:S01]  /*09b0*/  FMUL R17, R41, R6 ;  /* 0x0000000629117220 */ /* 0x000fe20000400000 */
[----:B------:R-:W-:Y:S01]  /*09c0*/  LOP3.LUT R8, R8, 0xffffc000, RZ, 0xc0, !PT ;  /* 0xffffc00008087812 */ /* 0x000fe200078ec0ff */
[----:B------:R-:W-:Y:S01]  /*09d0*/  FFMA R6, R4, R27, R31 ;  /* 0x0000001b04067223 */ /* 0x000fe2000000001f */
[----:B------:R-:W-:-:S02]  /*09e0*/  FSEL R16, R16, RZ, P4 ;  /* 0x000000ff10107208 */ /* 0x000fc40002000000 */
[C---:B------:R-:W-:Y:S01]  /*09f0*/  FSETP.GEU.AND P4, PT, R18.reuse, RZ, PT ;  /* 0x000000ff1200720b */ /* 0x040fe20003f8e000 */
[----:B------:R-:W-:Y:S02]  /*0a00*/  IMAD R37, R37, 0x100, R8 ;  /* 0x0000010025257824 */ /* 0x000fe400078e0208 */
[----:B------:R-:W-:Y:S01]  /*0a10*/  FFMA R17, R17, R26, R30 ;  /* 0x0000001a11117223 */ /* 0x000fe2000000001e */
[----:B------:R-:W-:Y:S01]  /*0a20*/  FSEL R18, R18, RZ, P4 ;  /* 0x000000ff12127208 */ /* 0x000fe20002000000 */
[----:B------:R-:W-:Y:S01]  /*0a30*/  FMUL R8, R38, R51 ;  /* 0x0000003326087220 */ /* 0x000fe20000400000 */
[----:B------:R-:W-:Y:S01]  /*0a40*/  FSETP.GEU.AND P4, PT, R6, RZ, PT ;  /* 0x000000ff0600720b */ /* 0x000fe20003f8e000 */
[----:B------:R-:W-:Y:S02]  /*0a50*/  FMUL R4, R42, R15 ;  /* 0x0000000f2a047220 */ /* 0x000fe40000400000 */
[----:B------:R-:W-:Y:S01]  /*0a60*/  FFMA R10, R8, R25, R29 ;  /* 0x00000019080a7223 */ /* 0x000fe2000000001d */
[----:B------:R-:W-:-:S02]  /*0a70*/  FSEL R15, R6, RZ, P4 ;  /* 0x000000ff060f7208 */ /* 0x000fc40002000000 */
[----:B------:R-:W-:Y:S01]  /*0a80*/  FSETP.GEU.AND P4, PT, R17, RZ, PT ;  /* 0x000000ff1100720b */ /* 0x000fe20003f8e000 */
[----:B------:R-:W-:-:S03]  /*0a90*/  FFMA R8, R43, R24, R28 ;  /* 0x000000182b087223 */ /* 0x000fc6000000001c */
[----:B------:R-:W-:Y:S02]  /*0aa0*/  FSEL R17, R17, RZ, P4 ;  /* 0x000000ff11117208 */ /* 0x000fe40002000000 */
[C---:B------:R-:W-:Y:S01]  /*0ab0*/  FSETP.GEU.AND P4, PT, R10.reuse, RZ, PT ;  /* 0x000000ff0a00720b */ /* 0x040fe20003f8e000 */
[----:B------:R-:W-:Y:S01]  /*0ac0*/  FMUL R7, R41, R14 ;  /* 0x0000000e29077220 */ /* 0x000fe20000400000 */
[----:B------:R-:W-:Y:S02]  /*0ad0*/  FFMA R14, R47, R24, R28 ;  /* 0x000000182f0e7223 */ /* 0x000fe4000000001c */
[----:B------:R-:W-:Y:S01]  /*0ae0*/  FSEL R10, R10, RZ, P4 ;  /* 0x000000ff0a0a7208 */ /* 0x000fe20002000000 */
[----:B------:R-:W-:Y:S01]  /*0af0*/  FMUL R6, R38, R5 ;  /* 0x0000000526067220 */ /* 0x000fe20000400000 */
[----:B------:R-:W-:Y:S01]  /*0b00*/  FSETP.GEU.AND P4, PT, R8, RZ, PT ;  /* 0x000000ff0800720b */ /* 0x000fe20003f8e000 */
[----:B------:R-:W0:Y:S02]  /*0b10*/  LDC.64 R46, c[0x0][0x238] ;  /* 0x00008e00ff2e7b82 */ /* 0x000e240000000a00 */
[----:B------:R-:W-:Y:S01]  /*0b20*/  FFMA R6, R6, R25, R29 ;  /* 0x0000001906067223 */ /* 0x000fe2000000001d */
[----:B------:R-:W-:-:S02]  /*0b30*/  FSEL R8, R8, RZ, P4 ;  /* 0x000000ff08087208 */ /* 0x000fc40002000000 */
[----:B------:R-:W-:Y:S01]  /*0b40*/  FSETP.GEU.AND P4, PT, R14, RZ, PT ;  /* 0x000000ff0e00720b */ /* 0x000fe20003f8e000 */
[----:B------:R-:W-:Y:S01]  /*0b50*/  FMUL R11, R40, R45 ;  /* 0x0000002d280b7220 */ /* 0x000fe20000400000 */
[----:B------:R-:W-:Y:S02]  /*0b60*/  FFMA R7, R7, R26, R30 ;  /* 0x0000001a07077223 */ /* 0x000fe4000000001e */
[----:B------:R-:W-:Y:S02]  /*0b70*/  FSEL R14, R14, RZ, P4 ;  /* 0x000000ff0e0e7208 */ /* 0x000fe40002000000 */
[----:B------:R-:W-:Y:S01]  /*0b80*/  FSETP.GEU.AND P4, PT, R6, RZ, PT ;  /* 0x000000ff0600720b */ /* 0x000fe20003f8e000 */
[----:B------:R-:W-:Y:S01]  /*0b90*/  FMUL R42, R42, R19 ;  /* 0x000000132a2a7220 */ /* 0x000fe20000400000 */
[----:B------:R-:W-:Y:S01]  /*0ba0*/  FMUL R41, R41, R22 ;  /* 0x0000001629297220 */ /* 0x000fe20000400000 */
[----:B------:R-:W-:Y:S01]  /*0bb0*/  FFMA R11, R11, R24, R28 ;  /* 0x000000180b0b7223 */ /* 0x000fe2000000001c */
[----:B------:R-:W-:Y:S01]  /*0bc0*/  FSEL R19, R6, RZ, P4 ;  /* 0x000000ff06137208 */ /* 0x000fe20002000000 */
[----:B------:R-:W-:Y:S01]  /*0bd0*/  FFMA R24, R4, R27, R31 ;  /* 0x0000001b04187223 */ /* 0x000fe2000000001f */
[----:B------:R-:W-:Y:S01]  /*0be0*/  FSETP.GEU.AND P4, PT, R7, RZ, PT ;  /* 0x000000ff0700720b */ /* 0x000fe20003f8e000 */
[----:B------:R-:W-:Y:S01]  /*0bf0*/  FFMA R41, R41, R26, R30 ;  /* 0x0000001a29297223 */ /* 0x000fe2000000001e */
[----:B------:R-:W-:Y:S01]  /*0c00*/  FMUL R20, R38, R21 ;  /* 0x0000001526147220 */ /* 0x000fe20000400000 */
[----:B------:R-:W-:-:S02]  /*0c10*/  LOP3.LUT R9, R39, 0x10, R36, 0xfe, !PT ;  /* 0x0000001027097812 */ /* 0x000fc400078efe24 */
[----:B------:R-:W-:Y:S02]  /*0c20*/  FSEL R26, R7, RZ, P4 ;  /* 0x000000ff071a7208 */ /* 0x000fe40002000000 */
[----:B------:R-:W-:Y:S01]  /*0c30*/  FSETP.GEU.AND P4, PT, R24, RZ, PT ;  /* 0x000000ff1800720b */ /* 0x000fe20003f8e000 */
[----:B------:R-:W-:Y:S01]  /*0c40*/  FFMA R20, R20, R25, R29 ;  /* 0x0000001914147223 */ /* 0x000fe2000000001d */
[----:B------:R-:W-:Y:S01]  /*0c50*/  IMAD.IADD R29, R44, 0x1, R37 ;  /* 0x000000012c1d7824 */ /* 0x000fe200078e0225 */
[----:B------:R-:W-:Y:S02]  /*0c60*/  SHF.R.S32.HI R22, RZ, 0x1f, R9 ;  /* 0x0000001fff167819 */ /* 0x000fe40000011409 */
[----:B------:R-:W-:Y:S02]  /*0c70*/  FSEL R24, R24, RZ, P4 ;  /* 0x000000ff18187208 */ /* 0x000fe40002000000 */
[----:B------:R-:W-:Y:S02]  /*0c80*/  FSETP.GEU.AND P4, PT, R11, RZ, PT ;  /* 0x000000ff0b00720b */ /* 0x000fe40003f8e000 */
[----:B------:R-:W-:-:S02]  /*0c90*/  CS2R R4, SRZ ;  /* 0x0000000000047805 */ /* 0x000fc4000001ff00 */
[----:B------:R-:W-:Y:S01]  /*0ca0*/  CS2R R6, SRZ ;  /* 0x0000000000067805 */ /* 0x000fe2000001ff00 */
[----:B0-----:R-:W-:Y:S01]  /*0cb0*/  IMAD.WIDE R28, R29, 0x4, R46 ;  /* 0x000000041d1c7825 */ /* 0x001fe200078e022e */
[----:B------:R-:W-:Y:S02]  /*0cc0*/  LEA.HI R23, R22, R9, RZ, 0x4 ;  /* 0x0000000916177211 */ /* 0x000fe400078f20ff */
[----:B------:R-:W-:Y:S02]  /*0cd0*/  FSEL R25, R11, RZ, P4 ;  /* 0x000000ff0b197208 */ /* 0x000fe40002000000 */
[----:B------:R-:W-:Y:S01]  /*0ce0*/  LOP3.LUT R11, R39, 0x20, R36, 0xfe, !PT ;  /* 0x00000020270b7812 */ /* 0x000fe200078efe24 */
[----:B------:R0:W2:Y:S01]  /*0cf0*/  @P6 LDG.E.EL.128 R4, desc[UR6][R28.64] ;  /* 0x000000061c046981 */ /* 0x0000a2000c2e1d00 */
[----:B------:R-:W-:Y:S02]  /*0d00*/  LOP3.LUT R30, R23, 0xfffff0, RZ, 0xc0, !PT ;  /* 0x00fffff0171e7812 */ /* 0x000fe400078ec0ff */
[----:B------:R-:W-:-:S02]  /*0d10*/  FSETP.GEU.AND P4, PT, R20, RZ, PT ;  /* 0x000000ff1400720b */ /* 0x000fc40003f8e000 */
[----:B------:R-:W-:Y:S01]  /*0d20*/  LOP3.LUT R36, R39, 0x30, R36, 0xfe, !PT ;  /* 0x0000003027247812 */ /* 0x000fe200078efe24 */
[C---:B------:R-:W-:Y:S01]  /*0d30*/  IMAD.IADD R21, R9.reuse, 0x1, -R30 ;  /* 0x0000000109157824 */ /* 0x040fe200078e0a1e */
[----:B------:R-:W-:Y:S02]  /*0d40*/  ISETP.LT.AND P5, PT, R9, 0x40, !P0 ;  /* 0x000000400900780c */ /* 0x000fe400047a1270 */
[----:B0-----:R-:W-:Y:S01]  /*0d50*/  SHF.R.S32.HI R28, RZ, 0x1f, R11 ;  /* 0x0000001fff1c7819 */ /* 0x001fe2000001140b */
[----:B------:R-:W-:Y:S02]  /*0d60*/  IMAD.SHL.U32 R39, R32, 0x100, RZ ;  /* 0x0000010020277824 */ /* 0x000fe400078e00ff */
[----:B------:R-:W-:Y:S01]  /*0d70*/  FFMA R42, R42, R27, R31 ;  /* 0x0000001b2a2a7223 */ /* 0x000fe2000000001f */
[----:B------:R-:W-:Y:S02]  /*0d80*/  LEA.HI R9, R28, R11, RZ, 0x4 ;  /* 0x0000000b1c097211 */ /* 0x000fe400078f20ff */
[----:B------:R-:W-:-:S02]  /*0d90*/  FSEL R20, R20, RZ, P4 ;  /* 0x000000ff14147208 */ /* 0x000fc40002000000 */
[----:B------:R-:W-:Y:S02]  /*0da0*/  SHF.R.S32.HI R27, RZ, 0x1f, R36 ;  /* 0x0000001fff1b7819 */ /* 0x000fe40000011424 */
[----:B------:R-:W-:Y:S02]  /*0db0*/  FSETP.GEU.AND P4, PT, R41, RZ, PT ;  /* 0x000000ff2900720b */ /* 0x000fe40003f8e000 */
[----:B------:R-:W-:Y:S01]  /*0dc0*/  LOP3.LUT R28, R9, 0xfffff0, RZ, 0xc0, !PT ;  /* 0x00fffff0091c7812 */ /* 0x000fe200078ec0ff */
[----:B------:R-:W-:Y:S01]  /*0dd0*/  IMAD.SHL.U32 R29, R23, 0x400, RZ ;  /* 0x00000400171d7824 */ /* 0x000fe200078e00ff */
[----:B------:R-:W-:Y:S02]  /*0de0*/  LOP3.LUT R39, R39, 0xf00, RZ, 0xc0, !PT ;  /* 0x00000f0027277812 */ /* 0x000fe400078ec0ff */
[----:B------:R-:W-:Y:S02]  /*0df0*/  LEA.HI R23, R27, R36, RZ, 0x4 ;  /* 0x000000241b177211 */ /* 0x000fe400078f20ff */
[----:B------:R-:W-:Y:S01]  /*0e00*/  FSEL R22, R41, RZ, P4 ;  /* 0x000000ff29167208 */ /* 0x000fe20002000000 */
[----:B------:R-:W-:Y:S01]  /*0e10*/  IMAD.IADD R41, R11, 0x1, -R28 ;  /* 0x000000010b297824 */ /* 0x000fe200078e0a1c */
[----:B------:R-:W-:-:S02]  /*0e20*/  FSETP.GEU.AND P4, PT, R42, RZ, PT ;  /* 0x000000ff2a00720b */ /* 0x000fc40003f8e000 */
[----:B------:R-:W-:Y:S02]  /*0e30*/  SHF.R.U32.HI R38, RZ, 0x4, R32 ;  /* 0x00000004ff267819 */ /* 0x000fe40000011620 */
[----:B------:R-:W-:Y:S02]  /*0e40*/  LOP3.LUT R28, R39, 0x40, RZ, 0xfc, !PT ;  /* 0x00000040271c7812 */ /* 0x000fe400078efcff */
[----:B------:R-:W-:Y:S02]  /*0e50*/  LOP3.LUT R27, R23, 0xfffff0, RZ, 0xc0, !PT ;  /* 0x00fffff0171b7812 */ /* 0x000fe400078ec0ff */
[----:B------:R-:W-:Y:S02]  /*0e60*/  FSEL R40, R42, RZ, P4 ;  /* 0x000000ff2a287208 */ /* 0x000fe40002000000 */
[----:B------:R-:W-:Y:S02]  /*0e70*/  SGXT.U32 R38, R38, 0x4 ;  /* 0x000000042626781a */ /* 0x000fe40000000000 */
[----:B------:R-:W-:-:S02]  /*0e80*/  LOP3.LUT R30, R29, 0xffffc000, RZ, 0xc0, !PT ;  /* 0xffffc0001d1e7812 */ /* 0x000fc400078ec0ff */
[----:B------:R-:W-:Y:S02]  /*0e90*/  ISETP.LT.AND P4, PT, R11, 0x40, !P0 ;  /* 0x000000400b00780c */ /* 0x000fe40004781270 */
[----:B------:R-:W-:Y:S02]  /*0ea0*/  SHF.R.U32.HI R28, RZ, 0x6, R28 ;  /* 0x00000006ff1c7819 */ /* 0x000fe4000001161c */
[C---:B------:R-:W-:Y:S01]  /*0eb0*/  ISETP.LT.AND P0, PT, R36.reuse, 0x40, !P0 ;  /* 0x000000402400780c */ /* 0x040fe20004701270 */
[----:B------:R-:W-:Y:S01]  /*0ec0*/  IMAD.IADD R36, R36, 0x1, -R27 ;  /* 0x0000000124247824 */ /* 0x000fe200078e0a1b */
[C---:B------:R-:W-:Y:S02]  /*0ed0*/  LOP3.LUT R29, R39.reuse, 0x80, RZ, 0xfc, !PT ;  /* 0x00000080271d7812 */ /* 0x040fe400078efcff */
[C---:B------:R-:W-:Y:S02]  /*0ee0*/  LOP3.LUT R38, R39.reuse, R38, RZ, 0xfc, !PT ;  /* 0x0000002627267212 */ /* 0x040fe400078efcff */
[----:B------:R-:W-:-:S02]  /*0ef0*/  LEA.HI R27, R39, UR4, RZ, 0x1c ;  /* 0x00000004271b7c11 */ /* 0x000fc4000f8fe0ff */
[----:B------:R-:W-:Y:S02]  /*0f00*/  SHF.L.U32 R9, R9, 0xa, RZ ;  /* 0x0000000a09097819 */ /* 0x000fe400000006ff */
[----:B------:R-:W-:Y:S02]  /*0f10*/  LEA R43, R28, UR4, 0x2 ;  /* 0x000000041c2b7c11 */ /* 0x000fe4000f8e10ff */
[----:B------:R-:W-:Y:S01]  /*0f20*/  SHF.R.U32.HI R29, RZ, 0x6, R29 ;  /* 0x00000006ff1d7819 */ /* 0x000fe2000001161d */
[----:B------:R-:W-:Y:S01]  /*0f30*/  IMAD R21, R21, 0x100, R30 ;  /* 0x0000010015157824 */ /* 0x000fe200078e021e */
[----:B------:R-:W-:Y:S01]  /*0f40*/  LOP3.LUT R30, R9, 0xffffc000, RZ, 0xc0, !PT ;  /* 0xffffc000091e7812 */ /* 0x000fe200078ec0ff */
[C---:B------:R-:W-:Y:S01]  /*0f50*/  IMAD R27, R38.reuse, 0x4, R27 ;  /* 0x00000004261b7824 */ /* 0x040fe200078e021b */
[----:B------:R-:W-:Y:S01]  /*0f60*/  LEA R9, R29, UR4, 0x2 ;  /* 0x000000041d097c11 */ /* 0x000fe2000f8e10ff */
[----:B------:R-:W-:Y:S02]  /*0f70*/  IMAD R43, R38, 0x4, R43 ;  /* 0x00000004262b7824 */ /* 0x000fe400078e022b */
[----:B------:R-:W-:Y:S01]  /*0f80*/  IMAD.IADD R49, R44, 0x1, R21 ;  /* 0x000000012c317824 */ /* 0x000fe200078e0215 */
[----:B------:R0:W-:Y:S01]  /*0f90*/  STS [R27], R8 ;  /* 0x000000081b007388 */ /* 0x0001e20000000800 */
[----:B------:R-:W-:-:S03]  /*0fa0*/  IMAD R42, R38, 0x4, R9 ;  /* 0x00000004262a7824 */ /* 0x000fc600078e0209 */
[----:B------:R1:W-:Y:S01]  /*0fb0*/  STS [R43+0x100], R10 ;  /* 0x0001000a2b007388 */ /* 0x0003e20000000800 */
[----:B------:R-:W-:Y:S01]  /*0fc0*/  IMAD.WIDE R48, R49, 0x4, R46 ;  /* 0x0000000431307825 */ /* 0x000fe200078e022e */
[----:B0-----:R-:W-:Y:S02]  /*0fd0*/  CS2R R8, SRZ ;  /* 0x0000000000087805 */ /* 0x001fe4000001ff00 */
[----:B-1----:R-:W-:-:S06]  /*0fe0*/  CS2R R10, SRZ ;  /* 0x00000000000a7805 */ /* 0x002fcc000001ff00 */
[----:B------:R-:W3:Y:S01]  /*0ff0*/  @P5 LDG.E.EL.128 R8, desc[UR6][R48.64] ;  /* 0x0000000630085981 */ /* 0x000ee2000c2e1d00 */
[----:B------:R-:W-:Y:S01]  /*1000*/  IMAD R41, R41, 0x100, R30 ;  /* 0x0000010029297824 */ /* 0x000fe200078e021e */
[----:B------:R-:W-:-:S04]  /*1010*/  LOP3.LUT R30, R39, 0xc0, RZ, 0xfc, !PT ;  /* 0x000000c0271e7812 */ /* 0x000fc800078efcff */
[----:B------:R-:W-:Y:S01]  /*1020*/  SHF.R.U32.HI R30, RZ, 0x6, R30 ;  /* 0x00000006ff1e7819 */ /* 0x000fe2000001161e */
[----:B------:R-:W-:-:S03]  /*1030*/  IMAD.SHL.U32 R23, R23, 0x400, RZ ;  /* 0x0000040017177824 */ /* 0x000fc600078e00ff */
[----:B------:R-:W-:Y:S02]  /*1040*/  LEA R45, R30, UR4, 0x2 ;  /* 0x000000041e2d7c11 */ /* 0x000fe4000f8e10ff */
[----:B------:R-:W-:-:S03]  /*1050*/  LOP3.LUT R23, R23, 0xffffc000, RZ, 0xc0, !PT ;  /* 0xffffc00017177812 */ /* 0x000fc600078ec0ff */
[----:B------:R-:W-:Y:S01]  /*1060*/  IMAD R45, R38, 0x4, R45 ;  /* 0x00000004262d7824 */ /* 0x000fe200078e022d */
[----:B------:R-:W-:Y:S01]  /*1070*/  STS [R42+0x200], R17 ;  /* 0x000200112a007388 */ /* 0x000fe20000000800 */
[----:B------:R-:W-:-:S03]  /*1080*/  IMAD R23, R36, 0x100, R23 ;  /* 0x0000010024177824 */ /* 0x000fc600078e0217 */
[----:B------:R-:W-:Y:S01]  /*1090*/  STS [R45+0x300], R15 ;  /* 0x0003000f2d007388 */ /* 0x000fe20000000800 */
[----:B------:R-:W-:-:S03]  /*10a0*/  IMAD.IADD R51, R44, 0x1, R41 ;  /* 0x000000012c337824 */ /* 0x000fc600078e0229 */
[----:B------:R-:W-:Y:S04]  /*10b0*/  STS [R27+0x40], R18 ;  /* 0x000040121b007388 */ /* 0x000fe80000000800 */
[----:B------:R0:W-:Y:S04]  /*10c0*/  STS [R43+0x140], R16 ;  /* 0x000140102b007388 */ /* 0x0001e80000000800 */
[----:B------:R1:W-:Y:S04]  /*10d0*/  STS [R42+0x240], R13 ;  /* 0x0002400d2a007388 */ /* 0x0003e80000000800 */
[----:B------:R4:W-:Y:S01]  /*10e0*/  STS [R45+0x340], R12 ;  /* 0x0003400c2d007388 */ /* 0x0009e20000000800 */
[----:B------:R-:W-:Y:S01]  /*10f0*/  IMAD.WIDE R50, R51, 0x4, R46 ;  /* 0x0000000433327825 */ /* 0x000fe200078e022e */
[----:B0-----:R-:W-:-:S02]  /*1100*/  CS2R R16, SRZ ;  /* 0x0000000000107805 */ /* 0x001fc4000001ff00 */
[----:B------:R0:W-:Y:S01]  /*1110*/  STS [R27+0x80], R14 ;  /* 0x0000800e1b007388 */ /* 0x0001e20000000800 */
[----:B-1----:R-:W-:-:S03]  /*1120*/  IADD3 R13, R44, R23, RZ ;  /* 0x000000172c0d7210 */ /* 0x002fc60007ffe0ff */
[----:B------:R1:W-:Y:S02]  /*1130*/  STS [R43+0x180], R19 ;  /* 0x000180132b007388 */ /* 0x0003e40000000800 */
[----:B------:R-:W-:Y:S01]  /*1140*/  IMAD.WIDE R46, R13, 0x4, R46 ;  /* 0x000000040d2e7825 */ /* 0x000fe200078e022e */
[----:B----4-:R-:W-:Y:S02]  /*1150*/  CS2R R12, SRZ ;  /* 0x00000000000c7805 */ /* 0x010fe4000001ff00 */
[----:B0-----:R-:W-:Y:S02]  /*1160*/  CS2R R14, SRZ ;  /* 0x00000000000e7805 */ /* 0x001fe4000001ff00 */
[----:B-1----:R-:W-:-:S04]  /*1170*/  CS2R R18, SRZ ;  /* 0x0000000000127805 */ /* 0x002fc8000001ff00 */
[----:B------:R0:W4:Y:S04]  /*1180*/  @P0 LDG.E.EL.128 R12, desc[UR6][R46.64] ;  /* 0x000000062e0c0981 */ /* 0x000128000c2e1d00 */
[----:B------:R1:W5:Y:S04]  /*1190*/  @P4 LDG.E.EL.128 R16, desc[UR6][R50.64] ;  /* 0x0000000632104981 */ /* 0x000368000c2e1d00 */
[----:B------:R-:W-:Y:S01]  /*11a0*/  STS [R42+0x280], R26 ;  /* 0x0002801a2a007388 */ /* 0x000fe20000000800 */
[----:B------:R-:W-:Y:S01]  /*11b0*/  IMAD.SHL.U32 R36, R32, 0x4, RZ ;  /* 0x0000000420247824 */ /* 0x000fe200078e00ff */
[----:B0-----:R-:W0:Y:S02]  /*11c0*/  LDC.64 R46, c[0x0][0x240] ;  /* 0x00009000ff2e7b82 */ /* 0x001e240000000a00 */
[----:B------:R-:W-:Y:S04]  /*11d0*/  STS [R45+0x380], R24 ;  /* 0x000380182d007388 */ /* 0x000fe80000000800 */
[----:B------:R-:W-:Y:S04]  /*11e0*/  STS [R27+0xc0], R25 ;  /* 0x0000c0191b007388 */ /* 0x000fe80000000800 */
[----:B------:R0:W-:Y:S04]  /*11f0*/  STS [R43+0x1c0], R20 ;  /* 0x0001c0142b007388 */ /* 0x0001e80000000800 */
[----:B------:R-:W-:Y:S04]  /*1200*/  STS [R42+0x2c0], R22 ;  /* 0x0002c0162a007388 */ /* 0x000fe80000000800 */
[----:B------:R-:W-:Y:S01]  /*1210*/  STS [R45+0x3c0], R40 ;  /* 0x0003c0282d007388 */ /* 0x000fe20000000800 */
[----:B------:R-:W-:-:S04]  /*1220*/  SHF.R.U32.HI R31, RZ, 0x6, R36 ;  /* 0x00000006ff1f7819 */ /* 0x000fc80000011624 */
[----:B------:R-:W-:Y:S02]  /*1230*/  SGXT.U32 R31, R31, 0x4 ;  /* 0x000000041f1f781a */ /* 0x000fe40000000000 */
[----:B------:R-:W-:Y:S02]  /*1240*/  LOP3.LUT R36, R36, 0x3fc, RZ, 0xc0, !PT ;  /* 0x000003fc24247812 */ /* 0x000fe400078ec0ff */
[----:B------:R-:W-:-:S05]  /*1250*/  LEA R49, R31, UR4, 0x2 ;  /* 0x000000041f317c11 */ /* 0x000fca000f8e10ff */
[----:B-1----:R-:W-:Y:S01]  /*1260*/  IMAD R50, R36, 0x4, R49 ;  /* 0x0000000424327824 */ /* 0x002fe200078e0231 */
[----:B------:R-:W-:Y:S06]  /*1270*/  BAR.SYNC.DEFER_BLOCKING 0x0 ;  /* 0x0000000000007b1d */ /* 0x000fec0000010000 */
[----:B------:R-:W-:Y:S04]  /*1280*/  LDS R24, [R50] ;  /* 0x0000000032187984 */ /* 0x000fe80000000800 */
[----:B------:R-:W-:Y:S04]  /*1290*/  LDS R25, [R50+0x4] ;  /* 0x0000040032197984 */ /* 0x000fe80000000800 */
[----:B------:R-:W-:Y:S04]  /*12a0*/  LDS R26, [R50+0x8] ;  /* 0x00000800321a7984 */ /* 0x000fe80000000800 */
[----:B------:R-:W1:Y:S01]  /*12b0*/  LDS R27, [R50+0xc] ;  /* 0x00000c00321b7984 */ /* 0x000e620000000800 */
[----:B------:R-:W-:-:S04]  /*12c0*/  IMAD.IADD R49, R34, 0x1, R37 ;  /* 0x0000000122317824 */ /* 0x000fc800078e0225 */
[----:B0-----:R-:W-:-:S04]  /*12d0*/  IMAD.WIDE R48, R49, 0x4, R46 ;  /* 0x0000000431307825 */ /* 0x001fc800078e022e */
[----:B------:R-:W-:Y:S01]  /*12e0*/  IMAD.IADD R43, R34, 0x1, R23 ;  /* 0x00000001222b7824 */ /* 0x000fe200078e0217 */
[----:B-1----:R0:W-:Y:S01]  /*12f0*/  @P6 STG.E.128 desc[UR6][R48.64], R24 ;  /* 0x0000001830006986 */ /* 0x0021e2000c101d06 */
[----:B------:R-:W-:Y:S02]  /*1300*/  ISETP.NE.AND P6, PT, R35, RZ, PT ;  /* 0x000000ff2300720c */ /* 0x000fe40003fc5270 */
[----:B------:R-:W-:-:S04]  /*1310*/  LOP3.LUT R35, R36, 0x400, RZ, 0xfc, !PT ;  /* 0x0000040024237812 */ /* 0x000fc800078efcff */
[----:B------:R-:W-:-:S04]  /*1320*/  SHF.R.U32.HI R35, RZ, 0x6, R35 ;  /* 0x00000006ff237819 */ /* 0x000fc80000011623 */
[----:B------:R-:W-:-:S05]  /*1330*/  LEA R37, R35, UR4, 0x2 ;  /* 0x0000000423257c11 */ /* 0x000fca000f8e10ff */
[----:B------:R-:W-:Y:S02]  /*1340*/  IMAD R44, R36, 0x4, R37 ;  /* 0x00000004242c7824 */ /* 0x000fe400078e0225 */
[----:B------:R-:W-:-:S03]  /*1350*/  IMAD.IADD R37, R34, 0x1, R21 ;  /* 0x0000000122257824 */ /* 0x000fc600078e0215 */
[----:B------:R-:W-:Y:S04]  /*1360*/  LDS R20, [R44+0x1000] ;  /* 0x001000002c147984 */ /* 0x000fe80000000800 */
[----:B------:R-:W-:Y:S04]  /*1370*/  LDS R21, [R44+0x1004] ;  /* 0x001004002c157984 */ /* 0x000fe80000000800 */
[----:B------:R-:W-:Y:S04]  /*1380*/  LDS R22, [R44+0x1008] ;  /* 0x001008002c167984 */ /* 0x000fe80000000800 */
[----:B------:R-:W1:Y:S01]  /*1390*/  LDS R23, [R44+0x100c] ;  /* 0x00100c002c177984 */ /* 0x000e620000000800 */
[----:B------:R-:W-:-:S02]  /*13a0*/  IMAD.IADD R41, R34, 0x1, R41 ;  /* 0x0000000122297824 */ /* 0x000fc400078e0229 */
[----:B------:R-:W-:Y:S01]  /*13b0*/  IMAD.WIDE R50, R37, 0x4, R46 ;  /* 0x0000000425327825 */ /* 0x000fe200078e022e */
[----:B------:R-:W-:-:S03]  /*13c0*/  LOP3.LUT R37, R36, 0x800, RZ, 0xfc, !PT ;  /* 0x0000080024257812 */ /* 0x000fc600078efcff */
[----:B0-----:R-:W-:Y:S01]  /*13d0*/  IMAD.WIDE R48, R41, 0x4, R46 ;  /* 0x0000000429307825 */ /* 0x001fe200078e022e */
[----:B------:R-:W-:Y:S02]  /*13e0*/  LOP3.LUT R41, R36, 0xc00, RZ, 0xfc, !PT ;  /* 0x00000c0024297812 */ /* 0x000fe400078efcff */
[----:B------:R-:W-:Y:S02]  /*13f0*/  SHF.R.U32.HI R37, RZ, 0x6, R37 ;  /* 0x00000006ff257819 */ /* 0x000fe40000011625 */
[----:B------:R-:W-:Y:S01]  /*1400*/  SHF.R.U32.HI R41, RZ, 0x6, R41 ;  /* 0x00000006ff297819 */ /* 0x000fe20000011629 */
[----:B--2---:R-:W-:Y:S01]  /*1410*/  FADD R40, R25, R5 ;  /* 0x0000000519287221 */ /* 0x004fe20000000000 */
[----:B------:R-:W-:Y:S02]  /*1420*/  LEA R5, R37, UR4, 0x2 ;  /* 0x0000000425057c11 */ /* 0x000fe4000f8e10ff */
[----:B------:R-:W-:Y:S01]  /*1430*/  LEA R25, R41, UR4, 0x2 ;  /* 0x0000000429197c11 */ /* 0x000fe2000f8e10ff */
[----:B------:R-:W-:-:S02]  /*1440*/  FADD R42, R26, R6 ;  /* 0x000000061a2a7221 */ /* 0x000fc40000000000 */
[----:B------:R-:W-:Y:S02]  /*1450*/  IMAD R26, R36, 0x4, R5 ;  /* 0x00000004241a7824 */ /* 0x000fe400078e0205 */
[----:B------:R-:W-:Y:S01]  /*1460*/  FADD R34, R24, R4 ;  /* 0x0000000418227221 */ /* 0x000fe20000000000 */
[----:B------:R-:W-:Y:S02]  /*1470*/  FADD R45, R27, R7 ;  /* 0x000000071b2d7221 */ /* 0x000fe40000000000 */
[----:B------:R-:W-:Y:S04]  /*1480*/  LDS R4, [R26+0x2000] ;  /* 0x002000001a047984 */ /* 0x000fe80000000800 */
[----:B------:R-:W-:Y:S04]  /*1490*/  LDS R5, [R26+0x2004] ;  /* 0x002004001a057984 */ /* 0x000fe80000000800 */
[----:B------:R-:W-:Y:S04]  /*14a0*/  LDS R6, [R26+0x2008] ;  /* 0x002008001a067984 */ /* 0x000fe80000000800 */
[----:B------:R-:W0:Y:S04]  /*14b0*/  LDS R7, [R26+0x200c] ;  /* 0x00200c001a077984 */ /* 0x000e280000000800 */
[----:B-1----:R1:W-:Y:S01]  /*14c0*/  @P5 STG.E.128 desc[UR6][R50.64], R20 ;  /* 0x0000001432005986 */ /* 0x0023e2000c101d06 */
[----:B------:R-:W-:-:S04]  /*14d0*/  IMAD.WIDE R46, R43, 0x4, R46 ;  /* 0x000000042b2e7825 */ /* 0x000fc800078e022e */
[----:B---3--:R-:W-:Y:S01]  /*14e0*/  FADD R8, R20, R8 ;  /* 0x0000000814087221 */ /* 0x008fe20000000000 */
[----:B-1----:R-:W-:-:S05]  /*14f0*/  IMAD R20, R36, 0x4, R25 ;  /* 0x0000000424147824 */ /* 0x002fca00078e0219 */
[----:B------:R-:W-:Y:S04]  /*1500*/  LDS R24, [R20+0x3000] ;  /* 0x0030000014187984 */ /* 0x000fe80000000800 */
[----:B------:R-:W-:Y:S04]  /*1510*/  LDS R25, [R20+0x3004] ;  /* 0x0030040014197984 */ /* 0x000fe80000000800 */
[----:B------:R-:W-:Y:S04]  /*1520*/  LDS R26, [R20+0x3008] ;  /* 0x00300800141a7984 */ /* 0x000fe80000000800 */
[----:B------:R-:W1:Y:S04]  /*1530*/  LDS R27, [R20+0x300c] ;  /* 0x00300c00141b7984 */ /* 0x000e680000000800 */
[----:B0-----:R0:W-:Y:S01]  /*1540*/  @P4 STG.E.128 desc[UR6][R48.64], R4 ;  /* 0x0000000430004986 */ /* 0x0011e2000c101d06 */
[----:B------:R-:W-:Y:S01]  /*1550*/  FADD R9, R21, R9 ;  /* 0x0000000915097221 */ /* 0x000fe20000000000 */
[----:B------:R-:W-:-:S02]  /*1560*/  LEA.HI R39, R39, UR4, RZ, 0x1e ;  /* 0x0000000427277c11 */ /* 0x000fc4000f8ff0ff */
[----:B------:R-:W-:Y:S02]  /*1570*/  LEA R21, R28, UR4, 0x4 ;  /* 0x000000041c157c11 */ /* 0x000fe4000f8e20ff */
[----:B------:R-:W-:Y:S01]  /*1580*/  LEA R43, R29, UR4, 0x4 ;  /* 0x000000041d2b7c11 */ /* 0x000fe2000f8e20ff */
[----:B------:R-:W-:Y:S01]  /*1590*/  FADD R10, R22, R10 ;  /* 0x0000000a160a7221 */ /* 0x000fe20000000000 */
[C---:B------:R-:W-:Y:S02]  /*15a0*/  IMAD R29, R38.reuse, 0x4, R39 ;  /* 0x00000004261d7824 */ /* 0x040fe400078e0227 */
[C---:B------:R-:W-:Y:S02]  /*15b0*/  IMAD R22, R38.reuse, 0x4, R21 ;  /* 0x0000000426167824 */ /* 0x040fe400078e0215 */
[----:B------:R-:W-:Y:S01]  /*15c0*/  IMAD R21, R38, 0x4, R43 ;  /* 0x0000000426157824 */ /* 0x000fe200078e022b */
[----:B0-----:R-:W-:Y:S01]  /*15d0*/  LEA R49, R30, UR4, 0x4 ;  /* 0x000000041e317c11 */ /* 0x001fe2000f8e20ff */
[----:B-1----:R-:W-:Y:S01]  /*15e0*/  @P0 STG.E.128 desc[UR6][R46.64], R24 ;  /* 0x000000182e000986 */ /* 0x002fe2000c101d06 */
[----:B------:R-:W-:Y:S03]  /*15f0*/  BAR.SYNC.DEFER_BLOCKING 0x0 ;  /* 0x0000000000007b1d */ /* 0x000fe60000010000 */
[----:B------:R-:W-:-:S02]  /*1600*/  IMAD R38, R38, 0x4, R49 ;  /* 0x0000000426267824 */ /* 0x000fc400078e0231 */
[----:B------:R-:W-:Y:S01]  /*1610*/  FADD R11, R23, R11 ;  /* 0x0000000b170b7221 */ /* 0x000fe20000000000 */
[----:B-----5:R-:W-:Y:S01]  /*1620*/  FADD R16, R4, R16 ;  /* 0x0000001004107221 */ /* 0x020fe20000000000 */
[----:B------:R-:W-:Y:S01]  /*1630*/  FADD R17, R5, R17 ;  /* 0x0000001105117221 */ /* 0x000fe20000000000 */
[----:B------:R-:W-:Y:S01]  /*1640*/  FADD R18, R6, R18 ;  /* 0x0000001206127221 */ /* 0x000fe20000000000 */
[----:B------:R-:W-:Y:S01]  /*1650*/  FADD R19, R7, R19 ;  /* 0x0000001307137221 */ /* 0x000fe20000000000 */
[----:B----4-:R-:W-:Y:S01]  /*1660*/  FADD R6, R24, R12 ;  /* 0x0000000c18067221 */ /* 0x010fe20000000000 */
[----:B------:R-:W-:Y:S01]  /*1670*/  FADD R5, R25, R13 ;  /* 0x0000000d19057221 */ /* 0x000fe20000000000 */
[----:B------:R-:W-:Y:S01]  /*1680*/  FADD R20, R26, R14 ;  /* 0x0000000e1a147221 */ /* 0x000fe20000000000 */
[----:B------:R-:W-:Y:S01]  /*1690*/  FADD R39, R27, R15 ;  /* 0x0000000f1b277221 */ /* 0x000fe20000000000 */
[----:B------:R-:W-:Y:S04]  /*16a0*/  STS [R29], R34 ;  /* 0x000000221d007388 */ /* 0x000fe80000000800 */
[----:B------:R-:W-:Y:S04]  /*16b0*/  STS [R22+0x100], R40 ;  /* 0x0001002816007388 */ /* 0x000fe80000000800 */
        /* <DEDUP_REMOVED lines=11> */
[----:B------:R0:W-:Y:S04]  /*1770*/  STS [R22+0x1c0], R5 ;  /* 0x0001c00516007388 */ /* 0x0001e80000000800 */
[----:B------:R-:W-:Y:S04]  /*1780*/  STS [R21+0x2c0], R20 ;  /* 0x0002c01415007388 */ /* 0x000fe80000000800 */
[----:B------:R-:W-:Y:S01]  /*1790*/  STS [R38+0x3c0], R39 ;  /* 0x0003c02726007388 */ /* 0x000fe20000000800 */
[----:B------:R-:W-:Y:S01]  /*17a0*/  LOP3.LUT R32, R32, 0xff, RZ, 0xc0, !PT ;  /* 0x000000ff20207812 */ /* 0x000fe200078ec0ff */
[----:B0-----:R-:W0:Y:S01]  /*17b0*/  LDC.64 R22, c[0x0][0x248] ;  /* 0x00009200ff167b82 */ /* 0x001e220000000a00 */
[----:B------:R-:W-:-:S02]  /*17c0*/  LEA R35, R35, UR4, 0x4 ;  /* 0x0000000423237c11 */ /* 0x000fc4000f8e20ff */
[----:B------:R-:W-:Y:S02]  /*17d0*/  IADD3 R31, R31, R32, RZ ;  /* 0x000000201f1f7210 */ /* 0x000fe40007ffe0ff */
[----:B------:R-:W-:Y:S01]  /*17e0*/  LEA R37, R37, UR4, 0x4 ;  /* 0x0000000425257c11 */ /* 0x000fe2000f8e20ff */
[C---:B------:R-:W-:Y:S02]  /*17f0*/  IMAD R8, R36.reuse, 0x4, R35 ;  /* 0x0000000424087824 */ /* 0x040fe400078e0223 */
[----:B------:R-:W-:Y:S01]  /*1800*/  BAR.SYNC.DEFER_BLOCKING 0x0 ;  /* 0x0000000000007b1d */ /* 0x000fe20000010000 */
[----:B------:R-:W-:Y:S01]  /*1810*/  LEA R12, R31, UR4, 0x4 ;  /* 0x000000041f0c7c11 */ /* 0x000fe2000f8e20ff */
[----:B------:R-:W-:-:S05]  /*1820*/  IMAD R4, R36, 0x4, R37 ;  /* 0x0000000424047824 */ /* 0x000fca00078e0225 */
[----:B------:R-:W1:Y:S04]  /*1830*/  LDS.128 R12, [R12] ;  /* 0x000000000c0c7984 */ /* 0x000e680000000c00 */
[----:B------:R-:W2:Y:S04]  /*1840*/  LDS.128 R8, [R8+0x1000] ;  /* 0x0010000008087984 */ /* 0x000ea80000000c00 */
[----:B------:R-:W3:Y:S01]  /*1850*/  LDS.128 R4, [R4+0x2000] ;  /* 0x0020000004047984 */ /* 0x000ee20000000c00 */
[----:B0-----:R-:W-:-:S04]  /*1860*/  IMAD.WIDE R16, R33, 0x4, R22 ;  /* 0x0000000421107825 */ /* 0x001fc800078e0216 */
[----:B------:R-:W-:Y:S01]  /*1870*/  IMAD.WIDE R18, R2, 0x4, R22 ;  /* 0x0000000402127825 */ /* 0x000fe200078e0216 */
[----:B------:R-:W-:-:S03]  /*1880*/  LEA R41, R41, UR4, 0x4 ;  /* 0x0000000429297c11 */ /* 0x000fc6000f8e20ff */
[----:B------:R-:W-:-:S04]  /*1890*/  IMAD.WIDE R2, R3, 0x4, R22 ;  /* 0x0000000403027825 */ /* 0x000fc800078e0216 */
[----:B------:R-:W-:Y:S01]  /*18a0*/  IMAD R41, R36, 0x4, R41 ;  /* 0x0000000424297824 */ /* 0x000fe200078e0229 */
[----:B-1----:R0:W-:Y:S04]  /*18b0*/  @P6 STG.E.128 desc[UR6][R16.64], R12 ;  /* 0x0000000c10006986 */ /* 0x0021e8000c101d06 */
[----:B--2---:R0:W-:Y:S04]  /*18c0*/  @P3 STG.E.128 desc[UR6][R18.64], R8 ;  /* 0x0000000812003986 */ /* 0x0041e8000c101d06 */
[----:B---3--:R0:W-:Y:S02]  /*18d0*/  @P2 STG.E.128 desc[UR6][R2.64], R4 ;  /* 0x0000000402002986 */ /* 0x0081e4000c101d06 */
[----:B0-----:R-:W-:Y:S05]  /*18e0*/  @!P1 EXIT ;  /* 0x000000000000994d */ /* 0x001fea0003800000 */
[----:B------:R-:W1:Y:S01]  /*18f0*/  LDS.128 R40, [R41+0x3000] ;  /* 0x0030000029287984 */ /* 0x000e620000000c00 */
[----:B0-----:R-:W-:-:S05]  /*1900*/  IMAD.WIDE R2, R0, 0x4, R22 ;  /* 0x0000000400027825 */ /* 0x001fca00078e0216 */
[----:B-1----:R-:W-:Y:S01]  /*1910*/  STG.E.128 desc[UR6][R2.64], R40 ;  /* 0x0000002802007986 */ /* 0x002fe2000c101d06 */
[----:B------:R-:W-:Y:S05]  /*1920*/  EXIT ;  /* 0x000000000000794d */ /* 0x000fea0003800000 */
.L_x_0:
[----:B------:R-:W-:-:S00]  /*1930*/  BRA `(.L_x_0) ;  /* 0xfffffffc00fc7947 */ /* 0x000fc0000383ffff */
[----:B------:R-:W-:-:S00]  /*1940*/  NOP ;  /* 0x0000000000007918 */ /* 0x000fc00000000000 */
        /* <DEDUP_REMOVED lines=11> */
.L_x_1:


//--------------------- .nv.global.init           --------------------------
	.section	.nv.global.init,"aw",@progbits
.nv.global.init:
	.type		_$_str,@object
	.size		_$_str,(_$_str_$_2 - _$_str)
_$_str:
        /*0000*/ 	.byte	0x5f, 0x5f, 0x43, 0x55, 0x44, 0x41, 0x5f, 0x46, 0x54, 0x5a, 0x00
	.type		_$_str_$_2,@object
	.size		_$_str_$_2,(.L_1 - _$_str_$_2)
_$_str_$_2:
        /*000b*/ 	.byte	0x5f, 0x5f, 0x43, 0x55, 0x44, 0x41, 0x5f, 0x50, 0x52, 0x45, 0x43, 0x5f, 0x53, 0x51, 0x52, 0x54
        /*001b*/ 	.byte	0x00
.L_1:


//--------------------- .nv.shared.triton_poi_fused__native_batch_norm_legit_no_training_add_relu_11 --------------------------
	.section	.nv.shared.triton_poi_fused__native_batch_norm_legit_no_training_add_relu_11,"aw",@nobits
	.sectionflags	@""
	.align	16
	.zero		1024


//--------------------- .nv.constant0.triton_poi_fused__native_batch_norm_legit_no_training_add_relu_11 --------------------------
	.section	.nv.constant0.triton_poi_fused__native_batch_norm_legit_no_training_add_relu_11,"a",@progbits
	.sectionflags	@""
	.align	4
.nv.constant0.triton_poi_fused__native_batch_norm_legit_no_training_add_relu_11:
	.zero		600
